//
// Generated by NVIDIA NVVM Compiler
//
// Compiler Build ID: CL-36424714
// Cuda compilation tools, release 13.0, V13.0.88
// Based on NVVM 20.0.0
//

.version 9.0
.target sm_100
.address_size 64

	// .globl	_Z17prefix_sum_kernelPiS_i
// _ZZ26improved_prefix_sum_kernelPiS_iE4temp has been demoted

.visible .entry _Z17prefix_sum_kernelPiS_i(
	.param .u64 .ptr .align 1 _Z17prefix_sum_kernelPiS_i_param_0,
	.param .u64 .ptr .align 1 _Z17prefix_sum_kernelPiS_i_param_1,
	.param .u32 _Z17prefix_sum_kernelPiS_i_param_2
)
{
	.reg .pred 	%p<10>;
	.reg .b32 	%r<108>;
	.reg .b64 	%rd<20>;

	ld.param.u64 	%rd8, [_Z17prefix_sum_kernelPiS_i_param_0];
	ld.param.u64 	%rd9, [_Z17prefix_sum_kernelPiS_i_param_1];
	ld.param.u32 	%r31, [_Z17prefix_sum_kernelPiS_i_param_2];
	cvta.to.global.u64 	%rd1, %rd9;
	mov.u32 	%r32, %ntid.x;
	mov.u32 	%r33, %ctaid.x;
	mov.u32 	%r34, %tid.x;
	mad.lo.s32 	%r1, %r32, %r33, %r34;
	setp.ge.u32 	%p1, %r1, %r31;
	@%p1 bra 	$L__BB0_14;
	add.s32 	%r2, %r1, 1;
	and.b32  	%r3, %r2, 15;
	setp.lt.u32 	%p2, %r1, 15;
	mov.b32 	%r100, 0;
	mov.u32 	%r107, %r100;
	@%p2 bra 	$L__BB0_4;
	and.b32  	%r100, %r2, -16;
	neg.s32 	%r94, %r100;
	add.s64 	%rd18, %rd1, 32;
	mov.b32 	%r107, 0;
$L__BB0_3:
	.pragma "nounroll";
	ld.global.u32 	%r38, [%rd18+-32];
	add.s32 	%r39, %r38, %r107;
	ld.global.u32 	%r40, [%rd18+-28];
	add.s32 	%r41, %r40, %r39;
	ld.global.u32 	%r42, [%rd18+-24];
	add.s32 	%r43, %r42, %r41;
	ld.global.u32 	%r44, [%rd18+-20];
	add.s32 	%r45, %r44, %r43;
	ld.global.u32 	%r46, [%rd18+-16];
	add.s32 	%r47, %r46, %r45;
	ld.global.u32 	%r48, [%rd18+-12];
	add.s32 	%r49, %r48, %r47;
	ld.global.u32 	%r50, [%rd18+-8];
	add.s32 	%r51, %r50, %r49;
	ld.global.u32 	%r52, [%rd18+-4];
	add.s32 	%r53, %r52, %r51;
	ld.global.u32 	%r54, [%rd18];
	add.s32 	%r55, %r54, %r53;
	ld.global.u32 	%r56, [%rd18+4];
	add.s32 	%r57, %r56, %r55;
	ld.global.u32 	%r58, [%rd18+8];
	add.s32 	%r59, %r58, %r57;
	ld.global.u32 	%r60, [%rd18+12];
	add.s32 	%r61, %r60, %r59;
	ld.global.u32 	%r62, [%rd18+16];
	add.s32 	%r63, %r62, %r61;
	ld.global.u32 	%r64, [%rd18+20];
	add.s32 	%r65, %r64, %r63;
	ld.global.u32 	%r66, [%rd18+24];
	add.s32 	%r67, %r66, %r65;
	ld.global.u32 	%r68, [%rd18+28];
	add.s32 	%r107, %r68, %r67;
	add.s32 	%r94, %r94, 16;
	add.s64 	%rd18, %rd18, 64;
	setp.ne.s32 	%p3, %r94, 0;
	@%p3 bra 	$L__BB0_3;
$L__BB0_4:
	setp.eq.s32 	%p4, %r3, 0;
	@%p4 bra 	$L__BB0_13;
	and.b32  	%r13, %r2, 7;
	setp.lt.u32 	%p5, %r3, 8;
	@%p5 bra 	$L__BB0_7;
	mul.wide.u32 	%rd10, %r100, 4;
	add.s64 	%rd11, %rd1, %rd10;
	ld.global.u32 	%r70, [%rd11];
	add.s32 	%r71, %r70, %r107;
	ld.global.u32 	%r72, [%rd11+4];
	add.s32 	%r73, %r72, %r71;
	ld.global.u32 	%r74, [%rd11+8];
	add.s32 	%r75, %r74, %r73;
	ld.global.u32 	%r76, [%rd11+12];
	add.s32 	%r77, %r76, %r75;
	ld.global.u32 	%r78, [%rd11+16];
	add.s32 	%r79, %r78, %r77;
	ld.global.u32 	%r80, [%rd11+20];
	add.s32 	%r81, %r80, %r79;
	ld.global.u32 	%r82, [%rd11+24];
	add.s32 	%r83, %r82, %r81;
	ld.global.u32 	%r84, [%rd11+28];
	add.s32 	%r107, %r84, %r83;
	add.s32 	%r100, %r100, 8;
$L__BB0_7:
	setp.eq.s32 	%p6, %r13, 0;
	@%p6 bra 	$L__BB0_13;
	and.b32  	%r19, %r2, 3;
	setp.lt.u32 	%p7, %r13, 4;
	@%p7 bra 	$L__BB0_10;
	mul.wide.u32 	%rd12, %r100, 4;
	add.s64 	%rd13, %rd1, %rd12;
	ld.global.u32 	%r86, [%rd13];
	add.s32 	%r87, %r86, %r107;
	ld.global.u32 	%r88, [%rd13+4];
	add.s32 	%r89, %r88, %r87;
	ld.global.u32 	%r90, [%rd13+8];
	add.s32 	%r91, %r90, %r89;
	ld.global.u32 	%r92, [%rd13+12];
	add.s32 	%r107, %r92, %r91;
	add.s32 	%r100, %r100, 4;
$L__BB0_10:
	setp.eq.s32 	%p8, %r19, 0;
	@%p8 bra 	$L__BB0_13;
	mul.wide.u32 	%rd14, %r100, 4;
	add.s64 	%rd19, %rd1, %rd14;
	neg.s32 	%r105, %r19;
$L__BB0_12:
	.pragma "nounroll";
	ld.global.u32 	%r93, [%rd19];
	add.s32 	%r107, %r93, %r107;
	add.s64 	%rd19, %rd19, 4;
	add.s32 	%r105, %r105, 1;
	setp.ne.s32 	%p9, %r105, 0;
	@%p9 bra 	$L__BB0_12;
$L__BB0_13:
	cvta.to.global.u64 	%rd15, %rd8;
	mul.wide.u32 	%rd16, %r1, 4;
	add.s64 	%rd17, %rd15, %rd16;
	st.global.u32 	[%rd17], %r107;
$L__BB0_14:
	ret;

}
	// .globl	_Z26improved_prefix_sum_kernelPiS_i
.visible .entry _Z26improved_prefix_sum_kernelPiS_i(
	.param .u64 .ptr .align 1 _Z26improved_prefix_sum_kernelPiS_i_param_0,
	.param .u64 .ptr .align 1 _Z26improved_prefix_sum_kernelPiS_i_param_1,
	.param .u32 _Z26improved_prefix_sum_kernelPiS_i_param_2
)
{
	.reg .pred 	%p<9>;
	.reg .b32 	%r<56>;
	.reg .b64 	%rd<12>;
	// demoted variable
	.shared .align 4 .b8 _ZZ26improved_prefix_sum_kernelPiS_iE4temp[8196];
	ld.param.u64 	%rd3, [_Z26improved_prefix_sum_kernelPiS_i_param_0];
	ld.param.u64 	%rd4, [_Z26improved_prefix_sum_kernelPiS_i_param_1];
	ld.param.u32 	%r14, [_Z26improved_prefix_sum_kernelPiS_i_param_2];
	cvta.to.global.u64 	%rd1, %rd3;
	cvta.to.global.u64 	%rd2, %rd4;
	mov.u32 	%r1, %tid.x;
	shl.b32 	%r2, %r1, 1;
	mul.wide.u32 	%rd5, %r2, 4;
	add.s64 	%rd6, %rd2, %rd5;
	ld.global.u32 	%r16, [%rd6];
	shl.b32 	%r17, %r1, 3;
	mov.u32 	%r18, _ZZ26improved_prefix_sum_kernelPiS_iE4temp;
	add.s32 	%r3, %r18, %r17;
	st.shared.u32 	[%r3], %r16;
	or.b32  	%r4, %r2, 1;
	ld.global.u32 	%r19, [%rd6+4];
	st.shared.u32 	[%r3+4], %r19;
	bar.sync 	0;
	setp.lt.s32 	%p1, %r14, 2;
	mov.b32 	%r53, 1;
	@%p1 bra 	$L__BB1_5;
	mov.b32 	%r53, 1;
	mov.u32 	%r51, %r14;
$L__BB1_2:
	shr.u32 	%r7, %r51, 1;
	bar.sync 	0;
	setp.ge.u32 	%p2, %r1, %r7;
	@%p2 bra 	$L__BB1_4;
	mul.lo.s32 	%r21, %r53, %r4;
	shl.b32 	%r22, %r21, 2;
	add.s32 	%r24, %r18, %r22;
	ld.shared.u32 	%r25, [%r24+-4];
	shl.b32 	%r26, %r53, 2;
	add.s32 	%r27, %r24, %r26;
	ld.shared.u32 	%r28, [%r27+-4];
	add.s32 	%r29, %r28, %r25;
	st.shared.u32 	[%r27+-4], %r29;
$L__BB1_4:
	shl.b32 	%r53, %r53, 1;
	setp.gt.u32 	%p3, %r51, 3;
	mov.u32 	%r51, %r7;
	@%p3 bra 	$L__BB1_2;
$L__BB1_5:
	setp.ne.s32 	%p4, %r1, 0;
	@%p4 bra 	$L__BB1_7;
	shl.b32 	%r30, %r14, 2;
	add.s32 	%r32, %r18, %r30;
	mov.b32 	%r33, 0;
	st.shared.u32 	[%r32+-4], %r33;
$L__BB1_7:
	setp.lt.s32 	%p5, %r14, 2;
	@%p5 bra 	$L__BB1_12;
	mov.b32 	%r54, 1;
$L__BB1_9:
	shr.u32 	%r35, %r53, 31;
	add.s32 	%r36, %r53, %r35;
	shr.s32 	%r53, %r36, 1;
	bar.sync 	0;
	setp.ge.u32 	%p6, %r1, %r54;
	@%p6 bra 	$L__BB1_11;
	mul.lo.s32 	%r37, %r53, %r4;
	shl.b32 	%r38, %r37, 2;
	add.s32 	%r40, %r18, %r38;
	ld.shared.u32 	%r41, [%r40+-4];
	shl.b32 	%r42, %r53, 2;
	add.s32 	%r43, %r40, %r42;
	ld.shared.u32 	%r44, [%r43+-4];
	st.shared.u32 	[%r40+-4], %r44;
	add.s32 	%r45, %r44, %r41;
	st.shared.u32 	[%r43+-4], %r45;
$L__BB1_11:
	shl.b32 	%r54, %r54, 1;
	setp.lt.s32 	%p7, %r54, %r14;
	@%p7 bra 	$L__BB1_9;
$L__BB1_12:
	setp.ne.s32 	%p8, %r1, 0;
	bar.sync 	0;
	ld.shared.u32 	%r46, [%r3+4];
	add.s64 	%rd8, %rd1, %rd5;
	st.global.u32 	[%rd8], %r46;
	ld.shared.u32 	%r47, [%r3+8];
	st.global.u32 	[%rd8+4], %r47;
	@%p8 bra 	$L__BB1_14;
	mul.wide.s32 	%rd9, %r14, 4;
	add.s64 	%rd10, %rd1, %rd9;
	ld.global.u32 	%r48, [%rd10+-8];
	add.s64 	%rd11, %rd2, %rd9;
	ld.global.u32 	%r49, [%rd11+-4];
	add.s32 	%r50, %r49, %r48;
	st.global.u32 	[%rd10+-4], %r50;
$L__BB1_14:
	ret;

}
	// .globl	_Z10map_kernelPiS_ii
.visible .entry _Z10map_kernelPiS_ii(
	.param .u64 .ptr .align 1 _Z10map_kernelPiS_ii_param_0,
	.param .u64 .ptr .align 1 _Z10map_kernelPiS_ii_param_1,
	.param .u32 _Z10map_kernelPiS_ii_param_2,
	.param .u32 _Z10map_kernelPiS_ii_param_3
)
{
	.reg .pred 	%p<4>;
	.reg .b32 	%r<14>;
	.reg .b64 	%rd<8>;

	ld.param.u64 	%rd3, [_Z10map_kernelPiS_ii_param_0];
	ld.param.u64 	%rd4, [_Z10map_kernelPiS_ii_param_1];
	ld.param.u32 	%r6, [_Z10map_kernelPiS_ii_param_2];
	ld.param.u32 	%r7, [_Z10map_kernelPiS_ii_param_3];
	mov.u32 	%r1, %ntid.x;
	mov.u32 	%r8, %ctaid.x;
	mov.u32 	%r9, %tid.x;
	mad.lo.s32 	%r13, %r1, %r8, %r9;
	setp.ge.s32 	%p1, %r13, %r6;
	@%p1 bra 	$L__BB2_3;
	mov.u32 	%r10, %nctaid.x;
	mul.lo.s32 	%r3, %r1, %r10;
	cvta.to.global.u64 	%rd1, %rd4;
	cvta.to.global.u64 	%rd2, %rd3;
$L__BB2_2:
	mul.wide.s32 	%rd5, %r13, 4;
	add.s64 	%rd6, %rd1, %rd5;
	ld.global.u32 	%r11, [%rd6];
	setp.eq.s32 	%p2, %r7, %r11;
	selp.u32 	%r12, 1, 0, %p2;
	add.s64 	%rd7, %rd2, %rd5;
	st.global.u32 	[%rd7], %r12;
	add.s32 	%r13, %r13, %r3;
	setp.lt.s32 	%p3, %r13, %r6;
	@%p3 bra 	$L__BB2_2;
$L__BB2_3:
	ret;

}


// ===== COMPILED SASS (sm_100) =====

	.target	sm_100

	.elftype	@"ET_EXEC"


//--------------------- .note.nv.tkinfo           --------------------------
	.section	.note.nv.tkinfo,"",@"SHT_NOTE"
	.sectionflags	@"SHF_NOTE_NV_TKINFO"
	.tkinfo
        /*0018*/ 	.word	0x00000002
        /*0030*/ 	.string	""
        /*0030*/ 	.string	"ptxas"
        /*0030*/ 	.string	"Cuda compilation tools, release 13.0, V13.0.88"
        /*0030*/ 	.string	"Build cuda_13.0.r13.0/compiler.36424714_0"
        /*0030*/ 	.string	"-arch sm_100 -m 64 "



//--------------------- .note.nv.cuinfo           --------------------------
	.section	.note.nv.cuinfo,"",@"SHT_NOTE"
	.sectionflags	@"SHF_NOTE_NV_CUINFO"
        /*0018*/ 	.short	0x0002
        /*001a*/ 	.short	0x0064
        /*001c*/ 	.short	0x0082
	.zero		2


//--------------------- .nv.info                  --------------------------
	.section	.nv.info,"",@"SHT_CUDA_INFO"
	.align	4


	//----- nvinfo : EIATTR_REGCOUNT
	.align		4
        /*0000*/ 	.byte	0x04, 0x2f
        /*0002*/ 	.short	(.L_1 - .L_0)
	.align		4
.L_0:
        /*0004*/ 	.word	index@(_Z17prefix_sum_kernelPiS_i)
        /*0008*/ 	.word	0x0000001b


	//----- nvinfo : EIATTR_FRAME_SIZE
	.align		4
.L_1:
        /*000c*/ 	.byte	0x04, 0x11
        /*000e*/ 	.short	(.L_3 - .L_2)
	.align		4
.L_2:
        /*0010*/ 	.word	index@(_Z17prefix_sum_kernelPiS_i)
        /*0014*/ 	.word	0x00000000


	//----- nvinfo : EIATTR_REGCOUNT
	.align		4
.L_3:
        /*0018*/ 	.byte	0x04, 0x2f
        /*001a*/ 	.short	(.L_5 - .L_4)
	.align		4
.L_4:
        /*001c*/ 	.word	index@(_Z26improved_prefix_sum_kernelPiS_i)
        /*0020*/ 	.word	0x0000000f


	//----- nvinfo : EIATTR_FRAME_SIZE
	.align		4
.L_5:
        /*0024*/ 	.byte	0x04, 0x11
        /*0026*/ 	.short	(.L_7 - .L_6)
	.align		4
.L_6:
        /*0028*/ 	.word	index@(_Z26improved_prefix_sum_kernelPiS_i)
        /*002c*/ 	.word	0x00000000


	//----- nvinfo : EIATTR_REGCOUNT
	.align		4
.L_7:
        /*0030*/ 	.byte	0x04, 0x2f
        /*0032*/ 	.short	(.L_9 - .L_8)
	.align		4
.L_8:
        /*0034*/ 	.word	index@(_Z10map_kernelPiS_ii)
        /*0038*/ 	.word	0x0000000e


	//----- nvinfo : EIATTR_FRAME_SIZE
	.align		4
.L_9:
        /*003c*/ 	.byte	0x04, 0x11
        /*003e*/ 	.short	(.L_11 - .L_10)
	.align		4
.L_10:
        /*0040*/ 	.word	index@(_Z10map_kernelPiS_ii)
        /*0044*/ 	.word	0x00000000


	//----- nvinfo : EIATTR_MIN_STACK_SIZE
	.align		4
.L_11:
        /*0048*/ 	.byte	0x04, 0x12
        /*004a*/ 	.short	(.L_13 - .L_12)
	.align		4
.L_12:
        /*004c*/ 	.word	index@(_Z10map_kernelPiS_ii)
        /*0050*/ 	.word	0x00000000


	//----- nvinfo : EIATTR_MIN_STACK_SIZE
	.align		4
.L_13:
        /*0054*/ 	.byte	0x04, 0x12
        /*0056*/ 	.short	(.L_15 - .L_14)
	.align		4
.L_14:
        /*0058*/ 	.word	index@(_Z26improved_prefix_sum_kernelPiS_i)
        /*005c*/ 	.word	0x00000000


	//----- nvinfo : EIATTR_MIN_STACK_SIZE
	.align		4
.L_15:
        /*0060*/ 	.byte	0x04, 0x12
        /*0062*/ 	.short	(.L_17 - .L_16)
	.align		4
.L_16:
        /*0064*/ 	.word	index@(_Z17prefix_sum_kernelPiS_i)
        /*0068*/ 	.word	0x00000000
.L_17:


//--------------------- .nv.compat                --------------------------
	.section	.nv.compat,"",@"SHT_CUDA_COMPAT_INFO"
	.align	4
        /*0000*/ 	.byte	0x02, 0x09, 0x00, 0x00, 0x02, 0x02, 0x01, 0x00, 0x02, 0x05, 0x05, 0x00, 0x03, 0x07, 0x01, 0x01
        /*0010*/ 	.byte	0x02, 0x03, 0x00, 0x00, 0x02, 0x06, 0x01, 0x00, 0x04, 0x0b, 0x08, 0x00, 0x09, 0x00, 0x00, 0x00
        /*0020*/ 	.byte	0x00, 0x00, 0x00, 0x00


//--------------------- .nv.info._Z10map_kernelPiS_ii --------------------------
	.section	.nv.info._Z10map_kernelPiS_ii,"",@"SHT_CUDA_INFO"
	.sectionflags	@""
	.align	4


	//----- nvinfo : EIATTR_CUDA_API_VERSION
	.align		4
        /*0000*/ 	.byte	0x04, 0x37
        /*0002*/ 	.short	(.L_19 - .L_18)
.L_18:
        /*0004*/ 	.word	0x00000082


	//----- nvinfo : EIATTR_KPARAM_INFO
	.align		4
.L_19:
        /*0008*/ 	.byte	0x04, 0x17
        /*000a*/ 	.short	(.L_21 - .L_20)
.L_20:
        /*000c*/ 	.word	0x00000000
        /*0010*/ 	.short	0x0003
        /*0012*/ 	.short	0x0014
        /*0014*/ 	.byte	0x00, 0xf0, 0x11, 0x00


	//----- nvinfo : EIATTR_KPARAM_INFO
	.align		4
.L_21:
        /*0018*/ 	.byte	0x04, 0x17
        /*001a*/ 	.short	(.L_23 - .L_22)
.L_22:
        /*001c*/ 	.word	0x00000000
        /*0020*/ 	.short	0x0002
        /*0022*/ 	.short	0x0010
        /*0024*/ 	.byte	0x00, 0xf0, 0x11, 0x00


	//----- nvinfo : EIATTR_KPARAM_INFO
	.align		4
.L_23:
        /*0028*/ 	.byte	0x04, 0x17
        /*002a*/ 	.short	(.L_25 - .L_24)
.L_24:
        /*002c*/ 	.word	0x00000000
        /*0030*/ 	.short	0x0001
        /*0032*/ 	.short	0x0008
        /*0034*/ 	.byte	0x00, 0xf5, 0x21, 0x00


	//----- nvinfo : EIATTR_KPARAM_INFO
	.align		4
.L_25:
        /*0038*/ 	.byte	0x04, 0x17
        /*003a*/ 	.short	(.L_27 - .L_26)
.L_26:
        /*003c*/ 	.word	0x00000000
        /*0040*/ 	.short	0x0000
        /*0042*/ 	.short	0x0000
        /*0044*/ 	.byte	0x00, 0xf5, 0x21, 0x00


	//----- nvinfo : EIATTR_SPARSE_MMA_MASK
	.align		4
.L_27:
        /*0048*/ 	.byte	0x03, 0x50
        /*004a*/ 	.short	0x0000


	//----- nvinfo : EIATTR_MAXREG_COUNT
	.align		4
        /*004c*/ 	.byte	0x03, 0x1b
        /*004e*/ 	.short	0x00ff


	//----- nvinfo : EIATTR_MERCURY_ISA_VERSION
	.align		4
        /*0050*/ 	.byte	0x03, 0x5f
        /*0052*/ 	.short	0x0101


	//----- nvinfo : EIATTR_VRC_CTA_INIT_COUNT
	.align		4
        /*0054*/ 	.byte	0x02, 0x4a
	.zero		1
	.zero		1


	//----- nvinfo : EIATTR_EXIT_INSTR_OFFSETS
	.align		4
        /*0058*/ 	.byte	0x04, 0x1c
        /*005a*/ 	.short	(.L_29 - .L_28)


	//   ....[0]....
.L_28:
        /*005c*/ 	.word	0x00000070


	//   ....[1]....
        /*0060*/ 	.word	0x00000170


	//----- nvinfo : EIATTR_CRS_STACK_SIZE
	.align		4
.L_29:
        /*0064*/ 	.byte	0x04, 0x1e
        /*0066*/ 	.short	(.L_31 - .L_30)
.L_30:
        /*0068*/ 	.word	0x00000000


	//----- nvinfo : EIATTR_CBANK_PARAM_SIZE
	.align		4
.L_31:
        /*006c*/ 	.byte	0x03, 0x19
        /*006e*/ 	.short	0x0018


	//----- nvinfo : EIATTR_PARAM_CBANK
	.align		4
        /*0070*/ 	.byte	0x04, 0x0a
        /*0072*/ 	.short	(.L_33 - .L_32)
	.align		4
.L_32:
        /*0074*/ 	.word	index@(.nv.constant0._Z10map_kernelPiS_ii)
        /*0078*/ 	.short	0x0380
        /*007a*/ 	.short	0x0018


	//----- nvinfo : EIATTR_SW_WAR
	.align		4
.L_33:
        /*007c*/ 	.byte	0x04, 0x36
        /*007e*/ 	.short	(.L_35 - .L_34)
.L_34:
        /*0080*/ 	.word	0x00000008
.L_35:


//--------------------- .nv.info._Z26improved_prefix_sum_kernelPiS_i --------------------------
	.section	.nv.info._Z26improved_prefix_sum_kernelPiS_i,"",@"SHT_CUDA_INFO"
	.sectionflags	@""
	.align	4


	//----- nvinfo : EIATTR_CUDA_API_VERSION
	.align		4
        /*0000*/ 	.byte	0x04, 0x37
        /*0002*/ 	.short	(.L_37 - .L_36)
.L_36:
        /*0004*/ 	.word	0x00000082


	//----- nvinfo : EIATTR_KPARAM_INFO
	.align		4
.L_37:
        /*0008*/ 	.byte	0x04, 0x17
        /*000a*/ 	.short	(.L_39 - .L_38)
.L_38:
        /*000c*/ 	.word	0x00000000
        /*0010*/ 	.short	0x0002
        /*0012*/ 	.short	0x0010
        /*0014*/ 	.byte	0x00, 0xf0, 0x11, 0x00


	//----- nvinfo : EIATTR_KPARAM_INFO
	.align		4
.L_39:
        /*0018*/ 	.byte	0x04, 0x17
        /*001a*/ 	.short	(.L_41 - .L_40)
.L_40:
        /*001c*/ 	.word	0x00000000
        /*0020*/ 	.short	0x0001
        /*0022*/ 	.short	0x0008
        /*0024*/ 	.byte	0x00, 0xf5, 0x21, 0x00


	//----- nvinfo : EIATTR_KPARAM_INFO
	.align		4
.L_41:
        /*0028*/ 	.byte	0x04, 0x17
        /*002a*/ 	.short	(.L_43 - .L_42)
.L_42:
        /*002c*/ 	.word	0x00000000
        /*0030*/ 	.short	0x0000
        /*0032*/ 	.short	0x0000
        /*0034*/ 	.byte	0x00, 0xf5, 0x21, 0x00


	//----- nvinfo : EIATTR_SPARSE_MMA_MASK
	.align		4
.L_43:
        /*0038*/ 	.byte	0x03, 0x50
        /*003a*/ 	.short	0x0000


	//----- nvinfo : EIATTR_MAXREG_COUNT
	.align		4
        /*003c*/ 	.byte	0x03, 0x1b
        /*003e*/ 	.short	0x00ff


	//----- nvinfo : EIATTR_NUM_BARRIERS
	.align		4
        /*0040*/ 	.byte	0x02, 0x4c
        /*0042*/ 	.byte	0x01
	.zero		1


	//----- nvinfo : EIATTR_MERCURY_ISA_VERSION
	.align		4
        /*0044*/ 	.byte	0x03, 0x5f
        /*0046*/ 	.short	0x0101


	//----- nvinfo : EIATTR_VRC_CTA_INIT_COUNT
	.align		4
        /*0048*/ 	.byte	0x02, 0x4a
	.zero		1
	.zero		1


	//----- nvinfo : EIATTR_EXIT_INSTR_OFFSETS
	.align		4
        /*004c*/ 	.byte	0x04, 0x1c
        /*004e*/ 	.short	(.L_45 - .L_44)


	//   ....[0]....
.L_44:
        /*0050*/ 	.word	0x00000430


	//   ....[1]....
        /*0054*/ 	.word	0x000004b0


	//----- nvinfo : EIATTR_CBANK_PARAM_SIZE
	.align		4
.L_45:
        /*0058*/ 	.byte	0x03, 0x19
        /*005a*/ 	.short	0x0014


	//----- nvinfo : EIATTR_PARAM_CBANK
	.align		4
        /*005c*/ 	.byte	0x04, 0x0a
        /*005e*/ 	.short	(.L_47 - .L_46)
	.align		4
.L_46:
        /*0060*/ 	.word	index@(.nv.constant0._Z26improved_prefix_sum_kernelPiS_i)
        /*0064*/ 	.short	0x0380
        /*0066*/ 	.short	0x0014


	//----- nvinfo : EIATTR_SW_WAR
	.align		4
.L_47:
        /*0068*/ 	.byte	0x04, 0x36
        /*006a*/ 	.short	(.L_49 - .L_48)
.L_48:
        /*006c*/ 	.word	0x00000008
.L_49:


//--------------------- .nv.info._Z17prefix_sum_kernelPiS_i --------------------------
	.section	.nv.info._Z17prefix_sum_kernelPiS_i,"",@"SHT_CUDA_INFO"
	.sectionflags	@""
	.align	4


	//----- nvinfo : EIATTR_CUDA_API_VERSION
	.align		4
        /*0000*/ 	.byte	0x04, 0x37
        /*0002*/ 	.short	(.L_51 - .L_50)
.L_50:
        /*0004*/ 	.word	0x00000082


	//----- nvinfo : EIATTR_KPARAM_INFO
	.align		4
.L_51:
        /*0008*/ 	.byte	0x04, 0x17
        /*000a*/ 	.short	(.L_53 - .L_52)
.L_52:
        /*000c*/ 	.word	0x00000000
        /*0010*/ 	.short	0x0002
        /*0012*/ 	.short	0x0010
        /*0014*/ 	.byte	0x00, 0xf0, 0x11, 0x00


	//----- nvinfo : EIATTR_KPARAM_INFO
	.align		4
.L_53:
        /*0018*/ 	.byte	0x04, 0x17
        /*001a*/ 	.short	(.L_55 - .L_54)
.L_54:
        /*001c*/ 	.word	0x00000000
        /*0020*/ 	.short	0x0001
        /*0022*/ 	.short	0x0008
        /*0024*/ 	.byte	0x00, 0xf5, 0x21, 0x00


	//----- nvinfo : EIATTR_KPARAM_INFO
	.align		4
.L_55:
        /*0028*/ 	.byte	0x04, 0x17
        /*002a*/ 	.short	(.L_57 - .L_56)
.L_56:
        /*002c*/ 	.word	0x00000000
        /*0030*/ 	.short	0x0000
        /*0032*/ 	.short	0x0000
        /*0034*/ 	.byte	0x00, 0xf5, 0x21, 0x00


	//----- nvinfo : EIATTR_SPARSE_MMA_MASK
	.align		4
.L_57:
        /*0038*/ 	.byte	0x03, 0x50
        /*003a*/ 	.short	0x0000


	//----- nvinfo : EIATTR_MAXREG_COUNT
	.align		4
        /*003c*/ 	.byte	0x03, 0x1b
        /*003e*/ 	.short	0x00ff


	//----- nvinfo : EIATTR_MERCURY_ISA_VERSION
	.align		4
        /*0040*/ 	.byte	0x03, 0x5f
        /*0042*/ 	.short	0x0101


	//----- nvinfo : EIATTR_VRC_CTA_INIT_COUNT
	.align		4
        /*0044*/ 	.byte	0x02, 0x4a
	.zero		1
	.zero		1


	//----- nvinfo : EIATTR_EXIT_INSTR_OFFSETS
	.align		4
        /*0048*/ 	.byte	0x04, 0x1c
        /*004a*/ 	.short	(.L_59 - .L_58)


	//   ....[0]....
.L_58:
        /*004c*/ 	.word	0x00000070


	//   ....[1]....
        /*0050*/ 	.word	0x000006e0


	//----- nvinfo : EIATTR_CRS_STACK_SIZE
	.align		4
.L_59:
        /*0054*/ 	.byte	0x04, 0x1e
        /*0056*/ 	.short	(.L_61 - .L_60)
.L_60:
        /*0058*/ 	.word	0x00000000


	//----- nvinfo : EIATTR_CBANK_PARAM_SIZE
	.align		4
.L_61:
        /*005c*/ 	.byte	0x03, 0x19
        /*005e*/ 	.short	0x0014


	//----- nvinfo : EIATTR_PARAM_CBANK
	.align		4
        /*0060*/ 	.byte	0x04, 0x0a
        /*0062*/ 	.short	(.L_63 - .L_62)
	.align		4
.L_62:
        /*0064*/ 	.word	index@(.nv.constant0._Z17prefix_sum_kernelPiS_i)
        /*0068*/ 	.short	0x0380
        /*006a*/ 	.short	0x0014


	//----- nvinfo : EIATTR_SW_WAR
	.align		4
.L_63:
        /*006c*/ 	.byte	0x04, 0x36
        /*006e*/ 	.short	(.L_65 - .L_64)
.L_64:
        /*0070*/ 	.word	0x00000008
.L_65:


//--------------------- .nv.callgraph             --------------------------
	.section	.nv.callgraph,"",@"SHT_CUDA_CALLGRAPH"
	.align	4
	.sectionentsize	8
	.align		4
        /*0000*/ 	.word	0x00000000
	.align		4
        /*0004*/ 	.word	0xffffffff
	.align		4
        /*0008*/ 	.word	0x00000000
	.align		4
        /*000c*/ 	.word	0xfffffffe
	.align		4
        /*0010*/ 	.word	0x00000000
	.align		4
        /*0014*/ 	.word	0xfffffffd
	.align		4
        /*0018*/ 	.word	0x00000000
	.align		4
        /*001c*/ 	.word	0xfffffffc


//--------------------- .text._Z10map_kernelPiS_ii --------------------------
	.section	.text._Z10map_kernelPiS_ii,"ax",@progbits
	.align	128
        .global         _Z10map_kernelPiS_ii
        .type           _Z10map_kernelPiS_ii,@function
        .size           _Z10map_kernelPiS_ii,(.L_x_18 - _Z10map_kernelPiS_ii)
        .other          _Z10map_kernelPiS_ii,@"STO_CUDA_ENTRY STV_DEFAULT"
_Z10map_kernelPiS_ii:
.text._Z10map_kernelPiS_ii:
[----:B------:R-:W-:Y:S01]  /*0000*/  LDC R1, c[0x0][0x37c] ;  /* 0x0000df00ff017b82 */ /* 0x000fe20000000800 */
[----:B------:R-:W0:Y:S01]  /*0010*/  S2R R0, SR_CTAID.X ;  /* 0x0000000000007919 */ /* 0x000e220000002500 */
[----:B------:R-:W0:Y:S01]  /*0020*/  LDCU UR4, c[0x0][0x360] ;  /* 0x00006c00ff0477ac */ /* 0x000e220008000800 */
[----:B------:R-:W0:Y:S01]  /*0030*/  S2R R3, SR_TID.X ;  /* 0x0000000000037919 */ /* 0x000e220000002100 */
[----:B------:R-:W1:Y:S01]  /*0040*/  LDCU UR8, c[0x0][0x390] ;  /* 0x00007200ff0877ac */ /* 0x000e620008000800 */
[----:B0-----:R-:W-:-:S05]  /*0050*/  IMAD R0, R0, UR4, R3 ;  /* 0x0000000400007c24 */ /* 0x001fca000f8e0203 */
[----:B-1----:R-:W-:-:S13]  /*0060*/  ISETP.GE.AND P0, PT, R0, UR8, PT ;  /* 0x0000000800007c0c */ /* 0x002fda000bf06270 */
[----:B------:R-:W-:Y:S05]  /*0070*/  @P0 EXIT ;  /* 0x000000000000094d */ /* 0x000fea0003800000 */
[----:B------:R-:W0:Y:S01]  /*0080*/  LDC.64 R8, c[0x0][0x380] ;  /* 0x0000e000ff087b82 */ /* 0x000e220000000a00 */
[----:B------:R-:W1:Y:S01]  /*0090*/  LDCU UR5, c[0x0][0x370] ;  /* 0x00006e00ff0577ac */ /* 0x000e620008000800 */
[----:B------:R-:W2:Y:S06]  /*00a0*/  LDCU.64 UR6, c[0x0][0x358] ;  /* 0x00006b00ff0677ac */ /* 0x000eac0008000a00 */
[----:B------:R-:W3:Y:S01]  /*00b0*/  LDC.64 R6, c[0x0][0x388] ;  /* 0x0000e200ff067b82 */ /* 0x000ee20000000a00 */
[----:B------:R-:W4:Y:S01]  /*00c0*/  LDCU UR9, c[0x0][0x394] ;  /* 0x00007280ff0977ac */ /* 0x000f220008000800 */
[----:B-1----:R-:W-:-:S12]  /*00d0*/  UIMAD UR4, UR4, UR5, URZ ;  /* 0x00000005040472a4 */ /* 0x002fd8000f8e02ff */
.L_x_0:
[----:B---3--:R-:W-:-:S06]  /*00e0*/  IMAD.WIDE R2, R0, 0x4, R6 ;  /* 0x0000000400027825 */ /* 0x008fcc00078e0206 */
[----:B--2---:R-:W4:Y:S01]  /*00f0*/  LDG.E R2, desc[UR6][R2.64] ;  /* 0x0000000602027981 */ /* 0x004f22000c1e1900 */
[C---:B01----:R-:W-:Y:S01]  /*0100*/  IMAD.WIDE R4, R0.reuse, 0x4, R8 ;  /* 0x0000000400047825 */ /* 0x043fe200078e0208 */
[----:B------:R-:W-:Y:S02]  /*0110*/  IADD3 R0, PT, PT, R0, UR4, RZ ;  /* 0x0000000400007c10 */ /* 0x000fe4000fffe0ff */
[----:B----4-:R-:W-:-:S04]  /*0120*/  ISETP.NE.AND P0, PT, R2, UR9, PT ;  /* 0x0000000902007c0c */ /* 0x010fc8000bf05270 */
[----:B------:R-:W-:Y:S02]  /*0130*/  SEL R11, RZ, 0x1, P0 ;  /* 0x00000001ff0b7807 */ /* 0x000fe40000000000 */
[----:B------:R-:W-:-:S03]  /*0140*/  ISETP.GE.AND P0, PT, R0, UR8, PT ;  /* 0x0000000800007c0c */ /* 0x000fc6000bf06270 */
[----:B------:R1:W-:Y:S10]  /*0150*/  STG.E desc[UR6][R4.64], R11 ;  /* 0x0000000b04007986 */ /* 0x0003f4000c101906 */
[----:B------:R-:W-:Y:S05]  /*0160*/  @!P0 BRA `(.L_x_0) ;  /* 0xfffffffc00dc8947 */ /* 0x000fea000383ffff */
[----:B------:R-:W-:Y:S05]  /*0170*/  EXIT ;  /* 0x000000000000794d */ /* 0x000fea0003800000 */
.L_x_1:
[----:B------:R-:W-:-:S00]  /*0180*/  BRA `(.L_x_1) ;  /* 0xfffffffc00fc7947 */ /* 0x000fc0000383ffff */
[----:B------:R-:W-:-:S00]  /*0190*/  NOP ;  /* 0x0000000000007918 */ /* 0x000fc00000000000 */
        /* <DEDUP_REMOVED lines=14> */
.L_x_18:


//--------------------- .text._Z26improved_prefix_sum_kernelPiS_i --------------------------
	.section	.text._Z26improved_prefix_sum_kernelPiS_i,"ax",@progbits
	.align	128
        .global         _Z26improved_prefix_sum_kernelPiS_i
        .type           _Z26improved_prefix_sum_kernelPiS_i,@function
        .size           _Z26improved_prefix_sum_kernelPiS_i,(.L_x_19 - _Z26improved_prefix_sum_kernelPiS_i)
        .other          _Z26improved_prefix_sum_kernelPiS_i,@"STO_CUDA_ENTRY STV_DEFAULT"
_Z26improved_prefix_sum_kernelPiS_i:
.text._Z26improved_prefix_sum_kernelPiS_i:
[----:B------:R-:W-:Y:S01]  /*0000*/  LDC R1, c[0x0][0x37c] ;  /* 0x0000df00ff017b82 */ /* 0x000fe20000000800 */
[----:B------:R-:W0:Y:S07]  /*0010*/  S2R R12, SR_TID.X ;  /* 0x00000000000c7919 */ /* 0x000e2e0000002100 */
[----:B------:R-:W1:Y:S01]  /*0020*/  LDC.64 R2, c[0x0][0x388] ;  /* 0x0000e200ff027b82 */ /* 0x000e620000000a00 */
[----:B------:R-:W2:Y:S01]  /*0030*/  LDCU.64 UR8, c[0x0][0x358] ;  /* 0x00006b00ff0877ac */ /* 0x000ea20008000a00 */
[----:B------:R-:W3:Y:S06]  /*0040*/  LDCU UR6, c[0x0][0x390] ;  /* 0x00007200ff0677ac */ /* 0x000eec0008000800 */
[----:B------:R-:W4:Y:S08]  /*0050*/  S2UR UR5, SR_CgaCtaId ;  /* 0x00000000000579c3 */ /* 0x000f300000008800 */
[----:B------:R-:W5:Y:S01]  /*0060*/  LDC R11, c[0x0][0x390] ;  /* 0x0000e400ff0b7b82 */ /* 0x000f620000000800 */
[----:B0-----:R-:W-:-:S04]  /*0070*/  IMAD.SHL.U32 R0, R12, 0x2, RZ ;  /* 0x000000020c007824 */ /* 0x001fc800078e00ff */
[----:B-1----:R-:W-:-:S05]  /*0080*/  IMAD.WIDE.U32 R2, R0, 0x4, R2 ;  /* 0x0000000400027825 */ /* 0x002fca00078e0002 */
[----:B--2---:R-:W2:Y:S04]  /*0090*/  LDG.E R4, desc[UR8][R2.64] ;  /* 0x0000000802047981 */ /* 0x004ea8000c1e1900 */
[----:B------:R0:W2:Y:S01]  /*00a0*/  LDG.E R5, desc[UR8][R2.64+0x4] ;  /* 0x0000040802057981 */ /* 0x0000a2000c1e1900 */
[----:B------:R-:W-:Y:S01]  /*00b0*/  UMOV UR4, 0x400 ;  /* 0x0000040000047882 */ /* 0x000fe20000000000 */
[----:B---3--:R-:W-:Y:S01]  /*00c0*/  UISETP.GE.AND UP0, UPT, UR6, 0x2, UPT ;  /* 0x000000020600788c */ /* 0x008fe2000bf06270 */
[----:B------:R-:W-:Y:S01]  /*00d0*/  ISETP.NE.AND P1, PT, R12, RZ, PT ;  /* 0x000000ff0c00720c */ /* 0x000fe20003f25270 */
[----:B----4-:R-:W-:Y:S01]  /*00e0*/  ULEA UR4, UR5, UR4, 0x18 ;  /* 0x0000000405047291 */ /* 0x010fe2000f8ec0ff */
[----:B-----5:R-:W-:-:S05]  /*00f0*/  ISETP.GE.AND P2, PT, R11, 0x2, PT ;  /* 0x000000020b00780c */ /* 0x020fca0003f46270 */
[----:B------:R-:W-:Y:S01]  /*0100*/  LEA R6, R12, UR4, 0x3 ;  /* 0x000000040c067c11 */ /* 0x000fe2000f8e18ff */
[----:B0-----:R-:W-:Y:S02]  /*0110*/  IMAD.MOV.U32 R3, RZ, RZ, 0x1 ;  /* 0x00000001ff037424 */ /* 0x001fe400078e00ff */
[----:B------:R-:W-:Y:S02]  /*0120*/  VIADD R2, R0, 0x1 ;  /* 0x0000000100027836 */ /* 0x000fe40000000000 */
[----:B--2---:R0:W-:Y:S01]  /*0130*/  STS.64 [R6], R4 ;  /* 0x0000000406007388 */ /* 0x0041e20000000a00 */
[----:B------:R-:W-:Y:S06]  /*0140*/  BAR.SYNC.DEFER_BLOCKING 0x0 ;  /* 0x0000000000007b1d */ /* 0x000fec0000010000 */
[----:B------:R-:W-:Y:S05]  /*0150*/  BRA.U !UP0, `(.L_x_2) ;  /* 0x0000000108447547 */ /* 0x000fea000b800000 */
[----:B------:R-:W-:Y:S01]  /*0160*/  HFMA2 R3, -RZ, RZ, 0, 5.9604644775390625e-08 ;  /* 0x00000001ff037431 */ /* 0x000fe200000001ff */
[----:B------:R-:W1:Y:S01]  /*0170*/  LDCU UR5, c[0x0][0x390] ;  /* 0x00007200ff0577ac */ /* 0x000e620008000800 */
[----:B------:R-:W-:-:S05]  /*0180*/  NOP ;  /* 0x0000000000007918 */ /* 0x000fca0000000000 */
.L_x_3:
[----:B-1----:R-:W-:Y:S01]  /*0190*/  USHF.R.U32.HI UR6, URZ, 0x1, UR5 ;  /* 0x00000001ff067899 */ /* 0x002fe20008011605 */
[----:B------:R-:W-:Y:S01]  /*01a0*/  BAR.SYNC.DEFER_BLOCKING 0x0 ;  /* 0x0000000000007b1d */ /* 0x000fe20000010000 */
[----:B------:R-:W-:-:S04]  /*01b0*/  UISETP.GT.U32.AND UP0, UPT, UR5, 0x3, UPT ;  /* 0x000000030500788c */ /* 0x000fc8000bf04070 */
[----:B------:R-:W-:Y:S01]  /*01c0*/  ISETP.GE.U32.AND P0, PT, R12, UR6, PT ;  /* 0x000000060c007c0c */ /* 0x000fe2000bf06070 */
[----:B------:R-:W-:-:S12]  /*01d0*/  UMOV UR5, UR6 ;  /* 0x0000000600057c82 */ /* 0x000fd80008000000 */
[----:B0-----:R-:W-:-:S05]  /*01e0*/  @!P0 IMAD R4, R2, R3, RZ ;  /* 0x0000000302048224 */ /* 0x001fca00078e02ff */
[----:B------:R-:W-:-:S05]  /*01f0*/  @!P0 LEA R4, R4, UR4, 0x2 ;  /* 0x0000000404048c11 */ /* 0x000fca000f8e10ff */
[C---:B--2---:R-:W-:Y:S01]  /*0200*/  @!P0 IMAD R5, R3.reuse, 0x4, R4 ;  /* 0x0000000403058824 */ /* 0x044fe200078e0204 */
[----:B------:R-:W-:Y:S01]  /*0210*/  SHF.L.U32 R3, R3, 0x1, RZ ;  /* 0x0000000103037819 */ /* 0x000fe200000006ff */
[----:B------:R-:W-:Y:S04]  /*0220*/  @!P0 LDS R4, [R4+-0x4] ;  /* 0xfffffc0004048984 */ /* 0x000fe80000000800 */
[----:B------:R-:W0:Y:S02]  /*0230*/  @!P0 LDS R7, [R5+-0x4] ;  /* 0xfffffc0005078984 */ /* 0x000e240000000800 */
[----:B0-----:R-:W-:-:S05]  /*0240*/  @!P0 IMAD.IADD R8, R4, 0x1, R7 ;  /* 0x0000000104088824 */ /* 0x001fca00078e0207 */
[----:B------:R2:W-:Y:S01]  /*0250*/  @!P0 STS [R5+-0x4], R8 ;  /* 0xfffffc0805008388 */ /* 0x0005e20000000800 */
[----:B------:R-:W-:Y:S05]  /*0260*/  BRA.U UP0, `(.L_x_3) ;  /* 0xfffffffd00c87547 */ /* 0x000fea000b83ffff */
.L_x_2:
[----:B0-----:R-:W-:-:S05]  /*0270*/  @!P1 LEA R4, R11, UR4, 0x2 ;  /* 0x000000040b049c11 */ /* 0x001fca000f8e10ff */
[----:B------:R0:W-:Y:S01]  /*0280*/  @!P1 STS [R4+-0x4], RZ ;  /* 0xfffffcff04009388 */ /* 0x0001e20000000800 */
[----:B------:R-:W-:Y:S05]  /*0290*/  @!P2 BRA `(.L_x_4) ;  /* 0x000000000044a947 */ /* 0x000fea0003800000 */
[----:B------:R-:W1:Y:S01]  /*02a0*/  LDC R11, c[0x0][0x390] ;  /* 0x0000e400ff0b7b82 */ /* 0x000e620000000800 */
[----:B------:R-:W-:-:S05]  /*02b0*/  UMOV UR5, 0x1 ;  /* 0x0000000100057882 */ /* 0x000fca0000000000 */
.L_x_5:
[----:B------:R-:W-:Y:S01]  /*02c0*/  BAR.SYNC.DEFER_BLOCKING 0x0 ;  /* 0x0000000000007b1d */ /* 0x000fe20000010000 */
[----:B------:R-:W-:Y:S01]  /*02d0*/  ISETP.GE.U32.AND P0, PT, R12, UR5, PT ;  /* 0x000000050c007c0c */ /* 0x000fe2000bf06070 */
[----:B------:R-:W-:Y:S01]  /*02e0*/  USHF.L.U32 UR5, UR5, 0x1, URZ ;  /* 0x0000000105057899 */ /* 0x000fe200080006ff */
[----:B------:R-:W-:-:S04]  /*02f0*/  LEA.HI R3, R3, R3, RZ, 0x1 ;  /* 0x0000000303037211 */ /* 0x000fc800078f08ff */
[----:B------:R-:W-:-:S07]  /*0300*/  SHF.R.S32.HI R3, RZ, 0x1, R3 ;  /* 0x00000001ff037819 */ /* 0x000fce0000011403 */
[----:B0-----:R-:W-:-:S05]  /*0310*/  @!P0 IMAD R4, R2, R3, RZ ;  /* 0x0000000302048224 */ /* 0x001fca00078e02ff */
[----:B------:R-:W-:-:S05]  /*0320*/  @!P0 LEA R4, R4, UR4, 0x2 ;  /* 0x0000000404048c11 */ /* 0x000fca000f8e10ff */
[----:B------:R-:W-:Y:S01]  /*0330*/  @!P0 IMAD R7, R3, 0x4, R4 ;  /* 0x0000000403078824 */ /* 0x000fe200078e0204 */
[----:B--2---:R-:W-:Y:S04]  /*0340*/  @!P0 LDS R5, [R4+-0x4] ;  /* 0xfffffc0004058984 */ /* 0x004fe80000000800 */
[----:B------:R-:W0:Y:S02]  /*0350*/  @!P0 LDS R8, [R7+-0x4] ;  /* 0xfffffc0007088984 */ /* 0x000e240000000800 */
[----:B0-----:R-:W-:Y:S02]  /*0360*/  @!P0 IMAD.IADD R10, R5, 0x1, R8 ;  /* 0x00000001050a8824 */ /* 0x001fe400078e0208 */
[----:B------:R3:W-:Y:S04]  /*0370*/  @!P0 STS [R4+-0x4], R8 ;  /* 0xfffffc0804008388 */ /* 0x0007e80000000800 */
[----:B------:R3:W-:Y:S01]  /*0380*/  @!P0 STS [R7+-0x4], R10 ;  /* 0xfffffc0a07008388 */ /* 0x0007e20000000800 */
[----:B-1----:R-:W-:-:S13]  /*0390*/  ISETP.LE.AND P0, PT, R11, UR5, PT ;  /* 0x000000050b007c0c */ /* 0x002fda000bf03270 */
[----:B---3--:R-:W-:Y:S05]  /*03a0*/  @!P0 BRA `(.L_x_5) ;  /* 0xfffffffc00c48947 */ /* 0x008fea000383ffff */
.L_x_4:
[----:B------:R-:W-:Y:S01]  /*03b0*/  BAR.SYNC.DEFER_BLOCKING 0x0 ;  /* 0x0000000000007b1d */ /* 0x000fe20000010000 */
[----:B------:R-:W-:-:S07]  /*03c0*/  ISETP.NE.AND P0, PT, R12, RZ, PT ;  /* 0x000000ff0c00720c */ /* 0x000fce0003f05270 */
[----:B0-2---:R-:W0:Y:S01]  /*03d0*/  LDC.64 R4, c[0x0][0x380] ;  /* 0x0000e000ff047b82 */ /* 0x005e220000000a00 */
[----:B------:R-:W1:Y:S04]  /*03e0*/  LDS R7, [R6+0x4] ;  /* 0x0000040006077984 */ /* 0x000e680000000800 */
[----:B------:R-:W2:Y:S01]  /*03f0*/  LDS R9, [R6+0x8] ;  /* 0x0000080006097984 */ /* 0x000ea20000000800 */
[----:B0-----:R-:W-:-:S05]  /*0400*/  IMAD.WIDE.U32 R2, R0, 0x4, R4 ;  /* 0x0000000400027825 */ /* 0x001fca00078e0004 */
[----:B-1----:R0:W-:Y:S04]  /*0410*/  STG.E desc[UR8][R2.64], R7 ;  /* 0x0000000702007986 */ /* 0x0021e8000c101908 */
[----:B--2---:R0:W-:Y:S01]  /*0420*/  STG.E desc[UR8][R2.64+0x4], R9 ;  /* 0x0000040902007986 */ /* 0x0041e2000c101908 */
[----:B------:R-:W-:Y:S05]  /*0430*/  @P0 EXIT ;  /* 0x000000000000094d */ /* 0x000fea0003800000 */
[----:B0-----:R-:W0:Y:S01]  /*0440*/  LDC.64 R6, c[0x0][0x388] ;  /* 0x0000e200ff067b82 */ /* 0x001e220000000a00 */
[----:B------:R-:W-:-:S05]  /*0450*/  IMAD.WIDE R2, R11, 0x4, R4 ;  /* 0x000000040b027825 */ /* 0x000fca00078e0204 */
[----:B------:R-:W2:Y:S01]  /*0460*/  LDG.E R0, desc[UR8][R2.64+-0x8] ;  /* 0xfffff80802007981 */ /* 0x000ea2000c1e1900 */
[----:B0-----:R-:W-:-:S06]  /*0470*/  IMAD.WIDE R4, R11, 0x4, R6 ;  /* 0x000000040b047825 */ /* 0x001fcc00078e0206 */
[----:B------:R-:W2:Y:S02]  /*0480*/  LDG.E R5, desc[UR8][R4.64+-0x4] ;  /* 0xfffffc0804057981 */ /* 0x000ea4000c1e1900 */
[----:B--2---:R-:W-:-:S05]  /*0490*/  IADD3 R7, PT, PT, R0, R5, RZ ;  /* 0x0000000500077210 */ /* 0x004fca0007ffe0ff */
[----:B------:R-:W-:Y:S01]  /*04a0*/  STG.E desc[UR8][R2.64+-0x4], R7 ;  /* 0xfffffc0702007986 */ /* 0x000fe2000c101908 */
[----:B------:R-:W-:Y:S05]  /*04b0*/  EXIT ;  /* 0x000000000000794d */ /* 0x000fea0003800000 */
.L_x_6:
        /* <DEDUP_REMOVED lines=12> */
.L_x_19:


//--------------------- .text._Z17prefix_sum_kernelPiS_i --------------------------
	.section	.text._Z17prefix_sum_kernelPiS_i,"ax",@progbits
	.align	128
        .global         _Z17prefix_sum_kernelPiS_i
        .type           _Z17prefix_sum_kernelPiS_i,@function
        .size           _Z17prefix_sum_kernelPiS_i,(.L_x_20 - _Z17prefix_sum_kernelPiS_i)
        .other          _Z17prefix_sum_kernelPiS_i,@"STO_CUDA_ENTRY STV_DEFAULT"
_Z17prefix_sum_kernelPiS_i:
.text._Z17prefix_sum_kernelPiS_i:
[----:B------:R-:W-:Y:S01]  /*0000*/  LDC R1, c[0x0][0x37c] ;  /* 0x0000df00ff017b82 */ /* 0x000fe20000000800 */
[----:B------:R-:W0:Y:S01]  /*0010*/  S2R R2, SR_CTAID.X ;  /* 0x0000000000027919 */ /* 0x000e220000002500 */
[----:B------:R-:W0:Y:S01]  /*0020*/  LDCU UR4, c[0x0][0x360] ;  /* 0x00006c00ff0477ac */ /* 0x000e220008000800 */
[----:B------:R-:W0:Y:S01]  /*0030*/  S2R R3, SR_TID.X ;  /* 0x0000000000037919 */ /* 0x000e220000002100 */
[----:B------:R-:W1:Y:S01]  /*0040*/  LDCU UR5, c[0x0][0x390] ;  /* 0x00007200ff0577ac */ /* 0x000e620008000800 */
[----:B0-----:R-:W-:-:S05]  /*0050*/  IMAD R2, R2, UR4, R3 ;  /* 0x0000000402027c24 */ /* 0x001fca000f8e0203 */
[----:B-1----:R-:W-:-:S13]  /*0060*/  ISETP.GE.U32.AND P0, PT, R2, UR5, PT ;  /* 0x0000000502007c0c */ /* 0x002fda000bf06070 */
[----:B------:R-:W-:Y:S05]  /*0070*/  @P0 EXIT ;  /* 0x000000000000094d */ /* 0x000fea0003800000 */
[C---:B------:R-:W-:Y:S01]  /*0080*/  ISETP.GE.U32.AND P1, PT, R2.reuse, 0xf, PT ;  /* 0x0000000f0200780c */ /* 0x040fe20003f26070 */
[----:B------:R-:W-:Y:S01]  /*0090*/  VIADD R6, R2, 0x1 ;  /* 0x0000000102067836 */ /* 0x000fe20000000000 */
[----:B------:R-:W0:Y:S01]  /*00a0*/  LDCU.64 UR6, c[0x0][0x358] ;  /* 0x00006b00ff0677ac */ /* 0x000e220008000a00 */
[----:B------:R-:W-:Y:S01]  /*00b0*/  BSSY.RECONVERGENT B0, `(.L_x_7) ;  /* 0x000002c000007945 */ /* 0x000fe20003800200 */
[----:B------:R-:W-:Y:S02]  /*00c0*/  IMAD.MOV.U32 R3, RZ, RZ, RZ ;  /* 0x000000ffff037224 */ /* 0x000fe400078e00ff */
[----:B------:R-:W-:Y:S01]  /*00d0*/  LOP3.LUT R24, R6, 0xf, RZ, 0xc0, !PT ;  /* 0x0000000f06187812 */ /* 0x000fe200078ec0ff */
[----:B------:R-:W-:-:S03]  /*00e0*/  IMAD.MOV.U32 R0, RZ, RZ, RZ ;  /* 0x000000ffff007224 */ /* 0x000fc600078e00ff */
[----:B------:R-:W-:-:S03]  /*00f0*/  ISETP.NE.AND P0, PT, R24, RZ, PT ;  /* 0x000000ff1800720c */ /* 0x000fc60003f05270 */
[----:B------:R-:W-:Y:S10]  /*0100*/  @!P1 BRA `(.L_x_8) ;  /* 0x0000000000989947 */ /* 0x000ff40003800000 */
[----:B------:R-:W1:Y:S01]  /*0110*/  LDCU.64 UR4, c[0x0][0x388] ;  /* 0x00007100ff0477ac */ /* 0x000e620008000a00 */
[----:B------:R-:W-:Y:S01]  /*0120*/  LOP3.LUT R3, R6, 0xfffffff0, RZ, 0xc0, !PT ;  /* 0xfffffff006037812 */ /* 0x000fe200078ec0ff */
[----:B------:R-:W-:-:S04]  /*0130*/  IMAD.MOV.U32 R0, RZ, RZ, RZ ;  /* 0x000000ffff007224 */ /* 0x000fc800078e00ff */
[----:B------:R-:W-:Y:S01]  /*0140*/  IMAD.MOV R7, RZ, RZ, -R3 ;  /* 0x000000ffff077224 */ /* 0x000fe200078e0a03 */
[----:B-1----:R-:W-:-:S04]  /*0150*/  UIADD3 UR4, UP0, UPT, UR4, 0x20, URZ ;  /* 0x0000002004047890 */ /* 0x002fc8000ff1e0ff */
[----:B------:R-:W-:Y:S02]  /*0160*/  UIADD3.X UR5, UPT, UPT, URZ, UR5, URZ, UP0, !UPT ;  /* 0x00000005ff057290 */ /* 0x000fe400087fe4ff */
[----:B------:R-:W-:-:S04]  /*0170*/  IMAD.U32 R13, RZ, RZ, UR4 ;  /* 0x00000004ff0d7e24 */ /* 0x000fc8000f8e00ff */
[----:B------:R-:W-:-:S07]  /*0180*/  IMAD.U32 R5, RZ, RZ, UR5 ;  /* 0x00000005ff057e24 */ /* 0x000fce000f8e00ff */
.L_x_9:
[----:B------:R-:W-:-:S05]  /*0190*/  IMAD.MOV.U32 R4, RZ, RZ, R13 ;  /* 0x000000ffff047224 */ /* 0x000fca00078e000d */
[----:B0-----:R-:W2:Y:S04]  /*01a0*/  LDG.E R13, desc[UR6][R4.64+-0x20] ;  /* 0xffffe006040d7981 */ /* 0x001ea8000c1e1900 */
[----:B------:R-:W2:Y:S04]  /*01b0*/  LDG.E R12, desc[UR6][R4.64+-0x1c] ;  /* 0xffffe406040c7981 */ /* 0x000ea8000c1e1900 */
[----:B------:R-:W3:Y:S04]  /*01c0*/  LDG.E R15, desc[UR6][R4.64+-0x18] ;  /* 0xffffe806040f7981 */ /* 0x000ee8000c1e1900 */
[----:B------:R-:W3:Y:S04]  /*01d0*/  LDG.E R14, desc[UR6][R4.64+-0x14] ;  /* 0xffffec06040e7981 */ /* 0x000ee8000c1e1900 */
[----:B------:R-:W4:Y:S04]  /*01e0*/  LDG.E R17, desc[UR6][R4.64+-0x10] ;  /* 0xfffff00604117981 */ /* 0x000f28000c1e1900 */
[----:B------:R-:W4:Y:S04]  /*01f0*/  LDG.E R16, desc[UR6][R4.64+-0xc] ;  /* 0xfffff40604107981 */ /* 0x000f28000c1e1900 */
[----:B------:R-:W5:Y:S04]  /*0200*/  LDG.E R19, desc[UR6][R4.64+-0x8] ;  /* 0xfffff80604137981 */ /* 0x000f68000c1e1900 */
        /* <DEDUP_REMOVED lines=8> */
[----:B------:R0:W5:Y:S01]  /*0290*/  LDG.E R8, desc[UR6][R4.64+0x1c] ;  /* 0x00001c0604087981 */ /* 0x000162000c1e1900 */
[----:B------:R-:W-:-:S05]  /*02a0*/  VIADD R7, R7, 0x10 ;  /* 0x0000001007077836 */ /* 0x000fca0000000000 */
[----:B------:R-:W-:Y:S02]  /*02b0*/  ISETP.NE.AND P1, PT, R7, RZ, PT ;  /* 0x000000ff0700720c */ /* 0x000fe40003f25270 */
[----:B--2---:R-:W-:Y:S02]  /*02c0*/  IADD3 R12, PT, PT, R12, R13, R0 ;  /* 0x0000000d0c0c7210 */ /* 0x004fe40007ffe000 */
[----:B------:R-:W-:-:S05]  /*02d0*/  IADD3 R13, P2, PT, R4, 0x40, RZ ;  /* 0x00000040040d7810 */ /* 0x000fca0007f5e0ff */
[----:B0-----:R-:W-:Y:S01]  /*02e0*/  IMAD.X R5, RZ, RZ, R5, P2 ;  /* 0x000000ffff057224 */ /* 0x001fe200010e0605 */
[----:B---3--:R-:W-:-:S04]  /*02f0*/  IADD3 R12, PT, PT, R14, R15, R12 ;  /* 0x0000000f0e0c7210 */ /* 0x008fc80007ffe00c */
[----:B----4-:R-:W-:-:S04]  /*0300*/  IADD3 R12, PT, PT, R16, R17, R12 ;  /* 0x00000011100c7210 */ /* 0x010fc80007ffe00c */
[----:B-----5:R-:W-:-:S04]  /*0310*/  IADD3 R12, PT, PT, R18, R19, R12 ;  /* 0x00000013120c7210 */ /* 0x020fc80007ffe00c */
[----:B------:R-:W-:-:S04]  /*0320*/  IADD3 R12, PT, PT, R20, R21, R12 ;  /* 0x00000015140c7210 */ /* 0x000fc80007ffe00c */
[----:B------:R-:W-:-:S04]  /*0330*/  IADD3 R12, PT, PT, R22, R23, R12 ;  /* 0x00000017160c7210 */ /* 0x000fc80007ffe00c */
[----:B------:R-:W-:-:S04]  /*0340*/  IADD3 R10, PT, PT, R10, R11, R12 ;  /* 0x0000000b0a0a7210 */ /* 0x000fc80007ffe00c */
[----:B------:R-:W-:Y:S01]  /*0350*/  IADD3 R0, PT, PT, R8, R9, R10 ;  /* 0x0000000908007210 */ /* 0x000fe20007ffe00a */
[----:B------:R-:W-:Y:S06]  /*0360*/  @P1 BRA `(.L_x_9) ;  /* 0xfffffffc00881947 */ /* 0x000fec000383ffff */
.L_x_8:
[----:B0-----:R-:W-:Y:S05]  /*0370*/  BSYNC.RECONVERGENT B0 ;  /* 0x0000000000007941 */ /* 0x001fea0003800200 */
.L_x_7:
[----:B------:R-:W-:Y:S04]  /*0380*/  BSSY.RECONVERGENT B0, `(.L_x_10) ;  /* 0x0000032000007945 */ /* 0x000fe80003800200 */
[----:B------:R-:W-:Y:S05]  /*0390*/  @!P0 BRA `(.L_x_11) ;  /* 0x0000000000c08947 */ /* 0x000fea0003800000 */
[----:B------:R-:W-:Y:S01]  /*03a0*/  ISETP.GE.U32.AND P0, PT, R24, 0x8, PT ;  /* 0x000000081800780c */ /* 0x000fe20003f06070 */
[----:B------:R-:W-:Y:S01]  /*03b0*/  BSSY.RECONVERGENT B1, `(.L_x_12) ;  /* 0x0000013000017945 */ /* 0x000fe20003800200 */
[----:B------:R-:W-:-:S04]  /*03c0*/  LOP3.LUT R15, R6, 0x7, RZ, 0xc0, !PT ;  /* 0x00000007060f7812 */ /* 0x000fc800078ec0ff */
[----:B------:R-:W-:-:S07]  /*03d0*/  ISETP.NE.AND P1, PT, R15, RZ, PT ;  /* 0x000000ff0f00720c */ /* 0x000fce0003f25270 */
[----:B------:R-:W-:Y:S06]  /*03e0*/  @!P0 BRA `(.L_x_13) ;  /* 0x00000000003c8947 */ /* 0x000fec0003800000 */
[----:B------:R-:W0:Y:S02]  /*03f0*/  LDC.64 R4, c[0x0][0x388] ;  /* 0x0000e200ff047b82 */ /* 0x000e240000000a00 */
[----:B0-----:R-:W-:-:S05]  /*0400*/  IMAD.WIDE.U32 R4, R3, 0x4, R4 ;  /* 0x0000000403047825 */ /* 0x001fca00078e0004 */
[----:B------:R-:W2:Y:S04]  /*0410*/  LDG.E R7, desc[UR6][R4.64] ;  /* 0x0000000604077981 */ /* 0x000ea8000c1e1900 */
[----:B------:R-:W2:Y:S04]  /*0420*/  LDG.E R8, desc[UR6][R4.64+0x4] ;  /* 0x0000040604087981 */ /* 0x000ea8000c1e1900 */
[----:B------:R-:W3:Y:S04]  /*0430*/  LDG.E R10, desc[UR6][R4.64+0x8] ;  /* 0x00000806040a7981 */ /* 0x000ee8000c1e1900 */
[----:B------:R-:W3:Y:S04]  /*0440*/  LDG.E R9, desc[UR6][R4.64+0xc] ;  /* 0x00000c0604097981 */ /* 0x000ee8000c1e1900 */
[----:B------:R-:W4:Y:S04]  /*0450*/  LDG.E R12, desc[UR6][R4.64+0x10] ;  /* 0x00001006040c7981 */ /* 0x000f28000c1e1900 */
[----:B------:R-:W4:Y:S04]  /*0460*/  LDG.E R11, desc[UR6][R4.64+0x14] ;  /* 0x00001406040b7981 */ /* 0x000f28000c1e1900 */
[----:B------:R-:W5:Y:S04]  /*0470*/  LDG.E R14, desc[UR6][R4.64+0x18] ;  /* 0x00001806040e7981 */ /* 0x000f68000c1e1900 */
[----:B------:R-:W5:Y:S01]  /*0480*/  LDG.E R13, desc[UR6][R4.64+0x1c] ;  /* 0x00001c06040d7981 */ /* 0x000f62000c1e1900 */
[----:B------:R-:W-:Y:S01]  /*0490*/  VIADD R3, R3, 0x8 ;  /* 0x0000000803037836 */ /* 0x000fe20000000000 */
[----:B--2---:R-:W-:-:S04]  /*04a0*/  IADD3 R7, PT, PT, R8, R7, R0 ;  /* 0x0000000708077210 */ /* 0x004fc80007ffe000 */
[----:B---3--:R-:W-:-:S04]  /*04b0*/  IADD3 R7, PT, PT, R9, R10, R7 ;  /* 0x0000000a09077210 */ /* 0x008fc80007ffe007 */
[----:B----4-:R-:W-:-:S04]  /*04c0*/  IADD3 R7, PT, PT, R11, R12, R7 ;  /* 0x0000000c0b077210 */ /* 0x010fc80007ffe007 */
[----:B-----5:R-:W-:-:S07]  /*04d0*/  IADD3 R0, PT, PT, R13, R14, R7 ;  /* 0x0000000e0d007210 */ /* 0x020fce0007ffe007 */
.L_x_13:
[----:B------:R-:W-:Y:S05]  /*04e0*/  BSYNC.RECONVERGENT B1 ;  /* 0x0000000000017941 */ /* 0x000fea0003800200 */
.L_x_12:
        /* <DEDUP_REMOVED lines=11> */
[----:B------:R-:W3:Y:S01]  /*05a0*/  LDG.E R10, desc[UR6][R4.64+0xc] ;  /* 0x00000c06040a7981 */ /* 0x000ee2000c1e1900 */
[----:B------:R-:W-:Y:S01]  /*05b0*/  VIADD R3, R3, 0x4 ;  /* 0x0000000403037836 */ /* 0x000fe20000000000 */
[----:B--2---:R-:W-:-:S04]  /*05c0*/  IADD3 R0, PT, PT, R8, R7, R0 ;  /* 0x0000000708007210 */ /* 0x004fc80007ffe000 */
[----:B---3--:R-:W-:-:S07]  /*05d0*/  IADD3 R0, PT, PT, R10, R9, R0 ;  /* 0x000000090a007210 */ /* 0x008fce0007ffe000 */
.L_x_15:
[----:B------:R-:W-:Y:S05]  /*05e0*/  BSYNC.RECONVERGENT B1 ;  /* 0x0000000000017941 */ /* 0x000fea0003800200 */
.L_x_14:
[----:B------:R-:W-:Y:S05]  /*05f0*/  @!P1 BRA `(.L_x_11) ;  /* 0x0000000000289947 */ /* 0x000fea0003800000 */
[----:B------:R-:W0:Y:S01]  /*0600*/  LDC.64 R4, c[0x0][0x388] ;  /* 0x0000e200ff047b82 */ /* 0x000e220000000a00 */
[----:B------:R-:W-:Y:S02]  /*0610*/  IMAD.MOV R6, RZ, RZ, -R6 ;  /* 0x000000ffff067224 */ /* 0x000fe400078e0a06 */
[----:B0-----:R-:W-:-:S07]  /*0620*/  IMAD.WIDE.U32 R4, R3, 0x4, R4 ;  /* 0x0000000403047825 */ /* 0x001fce00078e0004 */
.L_x_16:
[----:B------:R0:W2:Y:S01]  /*0630*/  LDG.E R3, desc[UR6][R4.64] ;  /* 0x0000000604037981 */ /* 0x0000a2000c1e1900 */
[----:B------:R-:W-:-:S05]  /*0640*/  VIADD R6, R6, 0x1 ;  /* 0x0000000106067836 */ /* 0x000fca0000000000 */
[----:B------:R-:W-:Y:S02]  /*0650*/  ISETP.NE.AND P0, PT, R6, RZ, PT ;  /* 0x000000ff0600720c */ /* 0x000fe40003f05270 */
[----:B0-----:R-:W-:-:S05]  /*0660*/  IADD3 R4, P1, PT, R4, 0x4, RZ ;  /* 0x0000000404047810 */ /* 0x001fca0007f3e0ff */
[----:B------:R-:W-:Y:S02]  /*0670*/  IMAD.X R5, RZ, RZ, R5, P1 ;  /* 0x000000ffff057224 */ /* 0x000fe400008e0605 */
[----:B--2---:R-:W-:-:S04]  /*0680*/  IMAD.IADD R0, R3, 0x1, R0 ;  /* 0x0000000103007824 */ /* 0x004fc800078e0200 */
[----:B------:R-:W-:Y:S05]  /*0690*/  @P0 BRA `(.L_x_16) ;  /* 0xfffffffc00e40947 */ /* 0x000fea000383ffff */
.L_x_11:
[----:B------:R-:W-:Y:S05]  /*06a0*/  BSYNC.RECONVERGENT B0 ;  /* 0x0000000000007941 */ /* 0x000fea0003800200 */
.L_x_10:
[----:B------:R-:W0:Y:S02]  /*06b0*/  LDC.64 R4, c[0x0][0x380] ;  /* 0x0000e000ff047b82 */ /* 0x000e240000000a00 */
[----:B0-----:R-:W-:-:S05]  /*06c0*/  IMAD.WIDE.U32 R2, R2, 0x4, R4 ;  /* 0x0000000402027825 */ /* 0x001fca00078e0004 */
[----:B------:R-:W-:Y:S01]  /*06d0*/  STG.E desc[UR6][R2.64], R0 ;  /* 0x0000000002007986 */ /* 0x000fe2000c101906 */
[----:B------:R-:W-:Y:S05]  /*06e0*/  EXIT ;  /* 0x000000000000794d */ /* 0x000fea0003800000 */
.L_x_17:
        /* <DEDUP_REMOVED lines=9> */
.L_x_20:


//--------------------- .nv.shared.reserved.0     --------------------------
	.section	.nv.shared.reserved.0,"aw",@nobits
	.weak		__nv_reservedSMEM_offset_0_alias
	.size		__nv_reservedSMEM_offset_0_alias, 0, 64
	.other		__nv_reservedSMEM_offset_0_alias,@"STO_CUDA_RESERVED_SHARED STV_DEFAULT"
__nv_reservedSMEM_offset_0_alias:
	.zero		0
	.zero		64


//--------------------- .nv.shared._Z26improved_prefix_sum_kernelPiS_i --------------------------
	.section	.nv.shared._Z26improved_prefix_sum_kernelPiS_i,"aw",@nobits
	.sectionflags	@""
	.align	4
.nv.shared._Z26improved_prefix_sum_kernelPiS_i:
	.zero		9220


//--------------------- .nv.constant0._Z10map_kernelPiS_ii --------------------------
	.section	.nv.constant0._Z10map_kernelPiS_ii,"a",@progbits
	.sectionflags	@""
	.align	4
.nv.constant0._Z10map_kernelPiS_ii:
	.zero		920


//--------------------- .nv.constant0._Z26improved_prefix_sum_kernelPiS_i --------------------------
	.section	.nv.constant0._Z26improved_prefix_sum_kernelPiS_i,"a",@progbits
	.sectionflags	@""
	.align	4
.nv.constant0._Z26improved_prefix_sum_kernelPiS_i:
	.zero		916


//--------------------- .nv.constant0._Z17prefix_sum_kernelPiS_i --------------------------
	.section	.nv.constant0._Z17prefix_sum_kernelPiS_i,"a",@progbits
	.sectionflags	@""
	.align	4
.nv.constant0._Z17prefix_sum_kernelPiS_i:
	.zero		916


//--------------------- SYMBOLS --------------------------

	.type		.nv.reservedSmem.offset0,@object
	.size		.nv.reservedSmem.offset0,0x4
	.type		.nv.reservedSmem.cap,@object
	.size		.nv.reservedSmem.cap,0x4
